	.headerflags	@"EF_CUDA_TEXMODE_UNIFIED EF_CUDA_64BIT_ADDRESS EF_CUDA_ACCELERATORS EF_CUDA_SM90 EF_CUDA_VIRTUAL_SM(EF_CUDA_SM90)"
	.elftype	@"ET_EXEC"


//--------------------- .nv.info                  --------------------------
	.section	.nv.info,"",@"SHT_CUDA_INFO"
	.align	4


	//----- nvinfo : EIATTR_REGCOUNT
	.align		4
        /*0000*/ 	.byte	0x04, 0x2f
        /*0002*/ 	.short	(.L_3 - .L_2)
	.align		4
.L_2:
        /*0004*/ 	.word	index@(triton_poi_fused__native_batch_norm_legit_no_training_avg_pool2d_cat_relu_72)
        /*0008*/ 	.word	0x00000020


	//----- nvinfo : EIATTR_MIN_STACK_SIZE
	.align		4
.L_3:
        /*000c*/ 	.byte	0x04, 0x12
        /*000e*/ 	.short	(.L_5 - .L_4)
	.align		4
.L_4:
        /*0010*/ 	.word	index@(triton_poi_fused__native_batch_norm_legit_no_training_avg_pool2d_cat_relu_72)
        /*0014*/ 	.word	0x00000000


	//----- nvinfo : EIATTR_FRAME_SIZE
	.align		4
.L_5:
        /*0018*/ 	.byte	0x04, 0x11
        /*001a*/ 	.short	(.L_7 - .L_6)
	.align		4
.L_6:
        /*001c*/ 	.word	index@(triton_poi_fused__native_batch_norm_legit_no_training_avg_pool2d_cat_relu_72)
        /*0020*/ 	.word	0x00000000


	//----- nvinfo : EIATTR_MIN_STACK_SIZE
	.align		4
.L_7:
        /*0024*/ 	.byte	0x04, 0x12
        /*0026*/ 	.short	(.L_9 - .L_8)
	.align		4
.L_8:
        /*0028*/ 	.word	index@(triton_poi_fused__native_batch_norm_legit_no_training_avg_pool2d_cat_relu_72)
        /*002c*/ 	.word	0x00000000
.L_9:


//--------------------- .nv.info.triton_poi_fused__native_batch_norm_legit_no_training_avg_pool2d_cat_relu_72 --------------------------
	.section	.nv.info.triton_poi_fused__native_batch_norm_legit_no_training_avg_pool2d_cat_relu_72,"",@"SHT_CUDA_INFO"
	.sectionflags	@""
	.align	4


	//----- nvinfo : EIATTR_CUDA_API_VERSION
	.align		4
        /*0000*/ 	.byte	0x04, 0x37
        /*0002*/ 	.short	(.L_11 - .L_10)
.L_10:
        /*0004*/ 	.word	0x0000007c


	//----- nvinfo : EIATTR_KPARAM_INFO
	.align		4
.L_11:
        /*0008*/ 	.byte	0x04, 0x17
        /*000a*/ 	.short	(.L_13 - .L_12)
.L_12:
        /*000c*/ 	.word	0x00000000
        /*0010*/ 	.short	0x0010
        /*0012*/ 	.short	0x0080
        /*0014*/ 	.byte	0x00, 0xf0, 0x11, 0x00


	//----- nvinfo : EIATTR_KPARAM_INFO
	.align		4
.L_13:
        /*0018*/ 	.byte	0x04, 0x17
        /*001a*/ 	.short	(.L_15 - .L_14)
.L_14:
        /*001c*/ 	.word	0x00000000
        /*0020*/ 	.short	0x000f
        /*0022*/ 	.short	0x0078
        /*0024*/ 	.byte	0x00, 0xf4, 0x21, 0x00


	//----- nvinfo : EIATTR_KPARAM_INFO
	.align		4
.L_15:
        /*0028*/ 	.byte	0x04, 0x17
        /*002a*/ 	.short	(.L_17 - .L_16)
.L_16:
        /*002c*/ 	.word	0x00000000
        /*0030*/ 	.short	0x000e
        /*0032*/ 	.short	0x0070
        /*0034*/ 	.byte	0x00, 0xf4, 0x21, 0x00


	//----- nvinfo : EIATTR_KPARAM_INFO
	.align		4
.L_17:
        /*0038*/ 	.byte	0x04, 0x17
        /*003a*/ 	.short	(.L_19 - .L_18)
.L_18:
        /*003c*/ 	.word	0x00000000
        /*0040*/ 	.short	0x000d
        /*0042*/ 	.short	0x0068
        /*0044*/ 	.byte	0x00, 0xf4, 0x21, 0x00


	//----- nvinfo : EIATTR_KPARAM_INFO
	.align		4
.L_19:
        /*0048*/ 	.byte	0x04, 0x17
        /*004a*/ 	.short	(.L_21 - .L_20)
.L_20:
        /*004c*/ 	.word	0x00000000
        /*0050*/ 	.short	0x000c
        /*0052*/ 	.short	0x0060
        /*0054*/ 	.byte	0x00, 0xf4, 0x21, 0x00


	//----- nvinfo : EIATTR_KPARAM_INFO
	.align		4
.L_21:
        /*0058*/ 	.byte	0x04, 0x17
        /*005a*/ 	.short	(.L_23 - .L_22)
.L_22:
        /*005c*/ 	.word	0x00000000
        /*0060*/ 	.short	0x000b
        /*0062*/ 	.short	0x0058
        /*0064*/ 	.byte	0x00, 0xf4, 0x21, 0x00


	//----- nvinfo : EIATTR_KPARAM_INFO
	.align		4
.L_23:
        /*0068*/ 	.byte	0x04, 0x17
        /*006a*/ 	.short	(.L_25 - .L_24)
.L_24:
        /*006c*/ 	.word	0x00000000
        /*0070*/ 	.short	0x000a
        /*0072*/ 	.short	0x0050
        /*0074*/ 	.byte	0x00, 0xf4, 0x21, 0x00


	//----- nvinfo : EIATTR_KPARAM_INFO
	.align		4
.L_25:
        /*0078*/ 	.byte	0x04, 0x17
        /*007a*/ 	.short	(.L_27 - .L_26)
.L_26:
        /*007c*/ 	.word	0x00000000
        /*0080*/ 	.short	0x0009
        /*0082*/ 	.short	0x0048
        /*0084*/ 	.byte	0x00, 0xf4, 0x21, 0x00


	//----- nvinfo : EIATTR_KPARAM_INFO
	.align		4
.L_27:
        /*0088*/ 	.byte	0x04, 0x17
        /*008a*/ 	.short	(.L_29 - .L_28)
.L_28:
        /*008c*/ 	.word	0x00000000
        /*0090*/ 	.short	0x0008
        /*0092*/ 	.short	0x0040
        /*0094*/ 	.byte	0x00, 0xf4, 0x21, 0x00


	//----- nvinfo : EIATTR_KPARAM_INFO
	.align		4
.L_29:
        /*0098*/ 	.byte	0x04, 0x17
        /*009a*/ 	.short	(.L_31 - .L_30)
.L_30:
        /*009c*/ 	.word	0x00000000
        /*00a0*/ 	.short	0x0007
        /*00a2*/ 	.short	0x0038
        /*00a4*/ 	.byte	0x00, 0xf4, 0x21, 0x00


	//----- nvinfo : EIATTR_KPARAM_INFO
	.align		4
.L_31:
        /*00a8*/ 	.byte	0x04, 0x17
        /*00aa*/ 	.short	(.L_33 - .L_32)
.L_32:
        /*00ac*/ 	.word	0x00000000
        /*00b0*/ 	.short	0x0006
        /*00b2*/ 	.short	0x0030
        /*00b4*/ 	.byte	0x00, 0xf4, 0x21, 0x00


	//----- nvinfo : EIATTR_KPARAM_INFO
	.align		4
.L_33:
        /*00b8*/ 	.byte	0x04, 0x17
        /*00ba*/ 	.short	(.L_35 - .L_34)
.L_34:
        /*00bc*/ 	.word	0x00000000
        /*00c0*/ 	.short	0x0005
        /*00c2*/ 	.short	0x0028
        /*00c4*/ 	.byte	0x00, 0xf4, 0x21, 0x00


	//----- nvinfo : EIATTR_KPARAM_INFO
	.align		4
.L_35:
        /*00c8*/ 	.byte	0x04, 0x17
        /*00ca*/ 	.short	(.L_37 - .L_36)
.L_36:
        /*00cc*/ 	.word	0x00000000
        /*00d0*/ 	.short	0x0004
        /*00d2*/ 	.short	0x0020
        /*00d4*/ 	.byte	0x00, 0xf4, 0x21, 0x00


	//----- nvinfo : EIATTR_KPARAM_INFO
	.align		4
.L_37:
        /*00d8*/ 	.byte	0x04, 0x17
        /*00da*/ 	.short	(.L_39 - .L_38)
.L_38:
        /*00dc*/ 	.word	0x00000000
        /*00e0*/ 	.short	0x0003
        /*00e2*/ 	.short	0x0018
        /*00e4*/ 	.byte	0x00, 0xf4, 0x21, 0x00


	//----- nvinfo : EIATTR_KPARAM_INFO
	.align		4
.L_39:
        /*00e8*/ 	.byte	0x04, 0x17
        /*00ea*/ 	.short	(.L_41 - .L_40)
.L_40:
        /*00ec*/ 	.word	0x00000000
        /*00f0*/ 	.short	0x0002
        /*00f2*/ 	.short	0x0010
        /*00f4*/ 	.byte	0x00, 0xf4, 0x21, 0x00


	//----- nvinfo : EIATTR_KPARAM_INFO
	.align		4
.L_41:
        /*00f8*/ 	.byte	0x04, 0x17
        /*00fa*/ 	.short	(.L_43 - .L_42)
.L_42:
        /*00fc*/ 	.word	0x00000000
        /*0100*/ 	.short	0x0001
        /*0102*/ 	.short	0x0008
        /*0104*/ 	.byte	0x00, 0xf4, 0x21, 0x00


	//----- nvinfo : EIATTR_KPARAM_INFO
	.align		4
.L_43:
        /*0108*/ 	.byte	0x04, 0x17
        /*010a*/ 	.short	(.L_45 - .L_44)
.L_44:
        /*010c*/ 	.word	0x00000000
        /*0110*/ 	.short	0x0000
        /*0112*/ 	.short	0x0000
        /*0114*/ 	.byte	0x00, 0xf4, 0x21, 0x00


	//----- nvinfo : EIATTR_SPARSE_MMA_MASK
	.align		4
.L_45:
        /*0118*/ 	.byte	0x03, 0x50
        /*011a*/ 	.short	0x0000


	//----- nvinfo : EIATTR_MAXREG_COUNT
	.align		4
        /*011c*/ 	.byte	0x03, 0x1b
        /*011e*/ 	.short	0x00ff


	//----- nvinfo : EIATTR_EXIT_INSTR_OFFSETS
	.align		4
        /*0120*/ 	.byte	0x04, 0x1c
        /*0122*/ 	.short	(.L_47 - .L_46)


	//   ....[0]....
.L_46:
        /*0124*/ 	.word	0x000006e0


	//----- nvinfo : EIATTR_REQNTID
	.align		4
.L_47:
        /*0128*/ 	.byte	0x04, 0x10
        /*012a*/ 	.short	(.L_49 - .L_48)
.L_48:
        /*012c*/ 	.word	0x00000080
        /*0130*/ 	.word	0x00000001
        /*0134*/ 	.word	0x00000001


	//----- nvinfo : EIATTR_CBANK_PARAM_SIZE
	.align		4
.L_49:
        /*0138*/ 	.byte	0x03, 0x19
        /*013a*/ 	.short	0x0084


	//----- nvinfo : EIATTR_PARAM_CBANK
	.align		4
        /*013c*/ 	.byte	0x04, 0x0a
        /*013e*/ 	.short	(.L_51 - .L_50)
	.align		4
.L_50:
        /*0140*/ 	.word	index@(.nv.constant0.triton_poi_fused__native_batch_norm_legit_no_training_avg_pool2d_cat_relu_72)
        /*0144*/ 	.short	0x0210
        /*0146*/ 	.short	0x0084


	//----- nvinfo : EIATTR_SW_WAR
	.align		4
.L_51:
        /*0148*/ 	.byte	0x04, 0x36
        /*014a*/ 	.short	(.L_53 - .L_52)
.L_52:
        /*014c*/ 	.word	0x00000008
.L_53:


//--------------------- .nv.callgraph             --------------------------
	.section	.nv.callgraph,"",@"SHT_CUDA_CALLGRAPH"
	.align	4
	.sectionentsize	8
	.align		4
        /*0000*/ 	.word	0x00000000
	.align		4
        /*0004*/ 	.word	0xffffffff
	.align		4
        /*0008*/ 	.word	0x00000000
	.align		4
        /*000c*/ 	.word	0xfffffffe
	.align		4
        /*0010*/ 	.word	0x00000000
	.align		4
        /*0014*/ 	.word	0xfffffffd
	.align		4
        /*0018*/ 	.word	0x00000000
	.align		4
        /*001c*/ 	.word	0xfffffffc


//--------------------- .nv.constant4             --------------------------
	.section	.nv.constant4,"a",@progbits
	.align	8
	.align		8
.nv.constant4:
        /*0000*/ 	.dword	_$_str
	.align		8
        /*0008*/ 	.dword	_$_str_$_2


//--------------------- .text.triton_poi_fused__native_batch_norm_legit_no_training_avg_pool2d_cat_relu_72 --------------------------
	.section	.text.triton_poi_fused__native_batch_norm_legit_no_training_avg_pool2d_cat_relu_72,"ax",@progbits
	.align	128
        .global         triton_poi_fused__native_batch_norm_legit_no_training_avg_pool2d_cat_relu_72
        .type           triton_poi_fused__native_batch_norm_legit_no_training_avg_pool2d_cat_relu_72,@function
        .size           triton_poi_fused__native_batch_norm_legit_no_training_avg_pool2d_cat_relu_72,(.L_x_1 - triton_poi_fused__native_batch_norm_legit_no_training_avg_pool2d_cat_relu_72)
        .other          triton_poi_fused__native_batch_norm_legit_no_training_avg_pool2d_cat_relu_72,@"STO_CUDA_ENTRY STV_DEFAULT"
triton_poi_fused__native_batch_norm_legit_no_training_avg_pool2d_cat_relu_72:
.text.triton_poi_fused__native_batch_norm_legit_no_training_avg_pool2d_cat_relu_72:
[----:B------:R-:W-:Y:S01]  /*0000*/  LDC R1, c[0x0][0x28] ;  /* 0x00000a00ff017b82 */ /* 0x000fe20000000800 */
[----:B------:R-:W1:Y:S07]  /*0010*/  S2R R0, SR_TID.X ;  /* 0x0000000000007919 */ /* 0x000e6e0000002100 */
[----:B------:R-:W2:Y:S01]  /*0020*/  LDC.64 R6, c[0x0][0x220] ;  /* 0x00008800ff067b82 */ /* 0x000ea20000000a00 */
[----:B------:R-:W-:Y:S01]  /*0030*/  ULDC.64 UR4, c[0x0][0x208] ;  /* 0x0000820000047ab9 */ /* 0x000fe20000000a00 */
[----:B------:R-:W3:Y:S06]  /*0040*/  S2R R3, SR_CTAID.X ;  /* 0x0000000000037919 */ /* 0x000eec0000002500 */
[----:B------:R-:W4:Y:S08]  /*0050*/  LDC.64 R10, c[0x0][0x210] ;  /* 0x00008400ff0a7b82 */ /* 0x000f300000000a00 */
[----:B------:R-:W5:Y:S08]  /*0060*/  LDC.64 R12, c[0x0][0x218] ;  /* 0x00008600ff0c7b82 */ /* 0x000f700000000a00 */
[----:B------:R-:W4:Y:S01]  /*0070*/  LDC.64 R4, c[0x0][0x230] ;  /* 0x00008c00ff047b82 */ /* 0x000f220000000a00 */
[----:B-1----:R-:W-:-:S02]  /*0080*/  LOP3.LUT R0, R0, 0x7f, RZ, 0xc0, !PT ;  /* 0x0000007f00007812 */ /* 0x002fc400078ec0ff */
[----:B---3--:R-:W-:Y:S02]  /*0090*/  SHF.R.S32.HI R2, RZ, 0x18, R3 ;  /* 0x00000018ff027819 */ /* 0x008fe40000011403 */
[----:B------:R-:W-:Y:S02]  /*00a0*/  LEA R0, R3, R0, 0x7 ;  /* 0x0000000003007211 */ /* 0x000fe400078e38ff */
[----:B------:R-:W-:-:S04]  /*00b0*/  SGXT R3, R2, 0x1 ;  /* 0x000000010203781a */ /* 0x000fc80000000200 */
[----:B------:R-:W-:-:S04]  /*00c0*/  LEA.HI R3, R3, R0, RZ, 0x2 ;  /* 0x0000000003037211 */ /* 0x000fc800078f10ff */
[--C-:B------:R-:W-:Y:S02]  /*00d0*/  SHF.R.S32.HI R9, RZ, 0x2, R3.reuse ;  /* 0x00000002ff097819 */ /* 0x100fe40000011403 */
[----:B------:R-:W-:-:S04]  /*00e0*/  SHF.R.S32.HI R2, RZ, 0x1f, R3 ;  /* 0x0000001fff027819 */ /* 0x000fc80000011403 */
[----:B------:R-:W-:-:S04]  /*00f0*/  LEA.HI R2, R2, R9, RZ, 0x9 ;  /* 0x0000000902027211 */ /* 0x000fc800078f48ff */
[----:B------:R-:W-:-:S04]  /*0100*/  LOP3.LUT R2, R2, 0xfffffe00, RZ, 0xc0, !PT ;  /* 0xfffffe0002027812 */ /* 0x000fc800078ec0ff */
[----:B------:R-:W-:-:S05]  /*0110*/  IADD3 R9, R9, -R2, RZ ;  /* 0x8000000209097210 */ /* 0x000fca0007ffe0ff */
[----:B--2---:R-:W-:-:S05]  /*0120*/  IMAD.WIDE R6, R9, 0x4, R6 ;  /* 0x0000000409067825 */ /* 0x004fca00078e0206 */
[----:B------:R1:W2:Y:S01]  /*0130*/  LDG.E.EL R8, desc[UR4][R6.64] ;  /* 0x0000000406087981 */ /* 0x0002a2000c2e1900 */
[----:B------:R-:W-:-:S04]  /*0140*/  LEA.HI R2, R0, R0, RZ, 0x1 ;  /* 0x0000000000027211 */ /* 0x000fc800078f08ff */
[C---:B------:R-:W-:Y:S02]  /*0150*/  LOP3.LUT R3, R2.reuse, 0x7ffffffe, RZ, 0xc0, !PT ;  /* 0x7ffffffe02037812 */ /* 0x040fe400078ec0ff */
[----:B------:R-:W-:Y:S02]  /*0160*/  SHF.L.U32 R2, R2, 0x2, RZ ;  /* 0x0000000202027819 */ /* 0x000fe400000006ff */
[----:B------:R-:W-:Y:S02]  /*0170*/  IADD3 R3, R0, -R3, RZ ;  /* 0x8000000300037210 */ /* 0x000fe40007ffe0ff */
[----:B------:R-:W-:-:S05]  /*0180*/  LOP3.LUT R2, R2, 0xfffffff8, RZ, 0xc0, !PT ;  /* 0xfffffff802027812 */ /* 0x000fca00078ec0ff */
[----:B------:R-:W-:Y:S02]  /*0190*/  IMAD R17, R3, 0x2, R2 ;  /* 0x0000000203117824 */ /* 0x000fe400078e0202 */
[----:B------:R-:W3:Y:S02]  /*01a0*/  LDC.64 R2, c[0x0][0x228] ;  /* 0x00008a00ff027b82 */ /* 0x000ee40000000a00 */
[--C-:B----4-:R-:W-:Y:S01]  /*01b0*/  IMAD.WIDE R14, R17, 0x4, R10.reuse ;  /* 0x00000004110e7825 */ /* 0x110fe200078e020a */
[----:B-1----:R-:W-:Y:S02]  /*01c0*/  IADD3 R7, R17, 0x4, RZ ;  /* 0x0000000411077810 */ /* 0x002fe40007ffe0ff */
[----:B------:R-:W-:Y:S02]  /*01d0*/  IADD3 R21, R17, 0x5, RZ ;  /* 0x0000000511157810 */ /* 0x000fe40007ffe0ff */
[----:B------:R-:W4:Y:S01]  /*01e0*/  LDG.E.EL R6, desc[UR4][R14.64] ;  /* 0x000000040e067981 */ /* 0x000f22000c2e1900 */
[----:B------:R-:W-:-:S03]  /*01f0*/  IMAD.WIDE R16, R7, 0x4, R10 ;  /* 0x0000000407107825 */ /* 0x000fc600078e020a */
[----:B------:R-:W4:Y:S01]  /*0200*/  LDG.E.EL R7, desc[UR4][R14.64+0x4] ;  /* 0x000004040e077981 */ /* 0x000f22000c2e1900 */
[----:B-----5:R-:W-:-:S04]  /*0210*/  IMAD.WIDE R18, R9, 0x4, R12 ;  /* 0x0000000409127825 */ /* 0x020fc800078e020c */
[----:B------:R-:W-:Y:S02]  /*0220*/  IMAD.WIDE R12, R21, 0x4, R10 ;  /* 0x00000004150c7825 */ /* 0x000fe400078e020a */
[----:B------:R1:W5:Y:S04]  /*0230*/  LDG.E.EL R10, desc[UR4][R16.64] ;  /* 0x00000004100a7981 */ /* 0x000368000c2e1900 */
[----:B------:R-:W5:Y:S04]  /*0240*/  LDG.E.EL R11, desc[UR4][R18.64] ;  /* 0x00000004120b7981 */ /* 0x000f68000c2e1900 */
[----:B------:R3:W5:Y:S01]  /*0250*/  LDG.E.EL R21, desc[UR4][R12.64] ;  /* 0x000000040c157981 */ /* 0x000762000c2e1900 */
[C---:B0-----:R-:W-:Y:S01]  /*0260*/  IMAD.WIDE R22, R9.reuse, 0x4, R4 ;  /* 0x0000000409167825 */ /* 0x041fe200078e0204 */
[----:B-1----:R-:W0:Y:S03]  /*0270*/  LDC.64 R16, c[0x0][0x250] ;  /* 0x00009400ff107b82 */ /* 0x002e260000000a00 */
[----:B---3--:R-:W-:-:S02]  /*0280*/  IMAD.WIDE R2, R9, 0x4, R2 ;  /* 0x0000000409027825 */ /* 0x008fc400078e0202 */
[----:B------:R-:W3:Y:S01]  /*0290*/  LDG.E.EL R22, desc[UR4][R22.64] ;  /* 0x0000000416167981 */ /* 0x000ee2000c2e1900 */
[----:B------:R-:W-:-:S03]  /*02a0*/  HFMA2.MMA R13, -RZ, RZ, 1.625, 0 ;  /* 0x3e800000ff0d7435 */ /* 0x000fc600000001ff */
[----:B------:R1:W3:Y:S01]  /*02b0*/  LDG.E.EL R9, desc[UR4][R2.64] ;  /* 0x0000000402097981 */ /* 0x0002e2000c2e1900 */
[----:B------:R-:W0:Y:S08]  /*02c0*/  LDC.64 R4, c[0x0][0x238] ;  /* 0x00008e00ff047b82 */ /* 0x000e300000000a00 */
[----:B------:R-:W0:Y:S08]  /*02d0*/  LDC.64 R18, c[0x0][0x248] ;  /* 0x00009200ff127b82 */ /* 0x000e300000000a00 */
[----:B-1----:R-:W1:Y:S01]  /*02e0*/  LDC.64 R2, c[0x0][0x240] ;  /* 0x00009000ff027b82 */ /* 0x002e620000000a00 */
[----:B--2---:R-:W-:-:S04]  /*02f0*/  FADD R8, R8, 9.9999997473787516356e-06 ;  /* 0x3727c5ac08087421 */ /* 0x004fc80000000000 */
[----:B------:R-:W2:Y:S02]  /*0300*/  MUFU.SQRT R14, R8 ;  /* 0x00000008000e7308 */ /* 0x000ea40000002000 */
[C---:B--2---:R-:W-:Y:S02]  /*0310*/  FSETP.GT.AND P0, PT, R14.reuse, 8.50705917302346158658e+37, PT ;  /* 0x7e8000000e00780b */ /* 0x044fe40003f04000 */
[----:B------:R-:W-:-:S11]  /*0320*/  FSETP.GEU.AND P1, PT, R14, 1.175494350822287508e-38, PT ;  /* 0x008000000e00780b */ /* 0x000fd60003f2e000 */
[----:B------:R-:W-:-:S04]  /*0330*/  @P0 FMUL R14, R14, 0.25 ;  /* 0x3e8000000e0e0820 */ /* 0x000fc80000400000 */
[----:B------:R-:W-:Y:S01]  /*0340*/  @!P1 FMUL R14, R14, 16777216 ;  /* 0x4b8000000e0e9820 */ /* 0x000fe20000400000 */
[----:B----4-:R-:W-:-:S05]  /*0350*/  FADD R7, R6, R7 ;  /* 0x0000000706077221 */ /* 0x010fca0000000000 */
[----:B------:R-:W2:Y:S01]  /*0360*/  MUFU.RCP R14, R14 ;  /* 0x0000000e000e7308 */ /* 0x000ea20000001000 */
[----:B------:R-:W-:Y:S01]  /*0370*/  FSEL R13, R13, 1, P0 ;  /* 0x3f8000000d0d7808 */ /* 0x000fe20000000000 */
[----:B-----5:R-:W-:Y:S01]  /*0380*/  FADD R10, R10, R7 ;  /* 0x000000070a0a7221 */ /* 0x020fe20000000000 */
[----:B------:R-:W-:Y:S02]  /*0390*/  LOP3.LUT R6, R11, 0x80000000, RZ, 0x3c, !PT ;  /* 0x800000000b067812 */ /* 0x000fe400078e3cff */
[----:B------:R-:W-:Y:S01]  /*03a0*/  SHF.R.S32.HI R7, RZ, 0x1f, R0 ;  /* 0x0000001fff077819 */ /* 0x000fe20000011400 */
[----:B------:R-:W-:Y:S01]  /*03b0*/  @!P1 FMUL R13, R13, 16777216 ;  /* 0x4b8000000d0d9820 */ /* 0x000fe20000400000 */
[----:B------:R-:W-:Y:S02]  /*03c0*/  FADD R21, R21, R10 ;  /* 0x0000000a15157221 */ /* 0x000fe40000000000 */
[----:B------:R-:W-:Y:S02]  /*03d0*/  LEA.HI R10, R7, R0, RZ, 0xb ;  /* 0x00000000070a7211 */ /* 0x000fe400078f58ff */
[C---:B------:R-:W-:Y:S01]  /*03e0*/  FFMA R6, R21.reuse, 0.25, R6 ;  /* 0x3e80000015067823 */ /* 0x040fe20000000006 */
[----:B--2---:R-:W-:Y:S01]  /*03f0*/  FMUL R13, R14, R13 ;  /* 0x0000000d0e0d7220 */ /* 0x004fe20000400000 */
[----:B------:R-:W-:Y:S01]  /*0400*/  LOP3.LUT R11, R10, 0xfffff800, RZ, 0xc0, !PT ;  /* 0xfffff8000a0b7812 */ /* 0x000fe200078ec0ff */
[----:B------:R-:W-:Y:S01]  /*0410*/  FMUL R21, R21, 0.25 ;  /* 0x3e80000015157820 */ /* 0x000fe20000400000 */
[----:B------:R-:W2:Y:S01]  /*0420*/  LDC.64 R14, c[0x0][0x288] ;  /* 0x0000a200ff0e7b82 */ /* 0x000ea20000000a00 */
[----:B------:R-:W-:-:S02]  /*0430*/  FMUL R6, R6, R13 ;  /* 0x0000000d06067220 */ /* 0x000fc40000400000 */
[C---:B------:R-:W-:Y:S02]  /*0440*/  IMAD.IADD R11, R0.reuse, 0x1, -R11 ;  /* 0x00000001000b7824 */ /* 0x040fe400078e0a0b */
[----:B---3--:R-:W-:Y:S01]  /*0450*/  FFMA R22, R9, R6, R22 ;  /* 0x0000000609167223 */ /* 0x008fe20000000016 */
[C---:B0-----:R-:W-:Y:S02]  /*0460*/  IMAD.WIDE R6, R0.reuse, 0x4, R4 ;  /* 0x0000000400067825 */ /* 0x041fe400078e0204 */
[----:B------:R-:W0:Y:S02]  /*0470*/  LDC.64 R4, c[0x0][0x260] ;  /* 0x00009800ff047b82 */ /* 0x000e240000000a00 */
[----:B-1----:R-:W-:Y:S01]  /*0480*/  IMAD.WIDE R8, R0, 0x4, R2 ;  /* 0x0000000400087825 */ /* 0x002fe200078e0202 */
[----:B------:R-:W-:Y:S02]  /*0490*/  SHF.R.S32.HI R0, RZ, 0xb, R10 ;  /* 0x0000000bff007819 */ /* 0x000fe4000001140a */
[----:B------:R-:W-:-:S03]  /*04a0*/  FSETP.GEU.AND P0, PT, R22, RZ, PT ;  /* 0x000000ff1600720b */ /* 0x000fc60003f0e000 */
[----:B------:R-:W-:Y:S01]  /*04b0*/  IMAD R29, R0, 0xc00, R11 ;  /* 0x00000c00001d7824 */ /* 0x000fe200078e020b */
[----:B------:R-:W-:Y:S01]  /*04c0*/  FSEL R22, R22, RZ, P0 ;  /* 0x000000ff16167208 */ /* 0x000fe20000000000 */
[----:B------:R-:W1:Y:S03]  /*04d0*/  LDC.64 R2, c[0x0][0x258] ;  /* 0x00009600ff027b82 */ /* 0x000e660000000a00 */
[C---:B------:R-:W-:Y:S01]  /*04e0*/  LEA R20, R0.reuse, R29, 0x7 ;  /* 0x0000001d00147211 */ /* 0x040fe200078e38ff */
[----:B------:R3:W-:Y:S03]  /*04f0*/  STG.E desc[UR4][R6.64], R21 ;  /* 0x0000001506007986 */ /* 0x0007e6000c101904 */
[C---:B------:R-:W-:Y:S01]  /*0500*/  LEA R27, R0.reuse, R20, 0x7 ;  /* 0x00000014001b7211 */ /* 0x040fe200078e38ff */
[----:B------:R4:W-:Y:S01]  /*0510*/  STG.E desc[UR4][R8.64], R22 ;  /* 0x0000001608007986 */ /* 0x0009e2000c101904 */
[----:B------:R-:W5:Y:S02]  /*0520*/  LDC.64 R10, c[0x0][0x278] ;  /* 0x00009e00ff0a7b82 */ /* 0x000f640000000a00 */
[----:B------:R-:W-:-:S06]  /*0530*/  LEA R25, R0, R27, 0x7 ;  /* 0x0000001b00197211 */ /* 0x000fcc00078e38ff */
[----:B---3--:R-:W3:Y:S01]  /*0540*/  LDC.64 R6, c[0x0][0x268] ;  /* 0x00009a00ff067b82 */ /* 0x008ee20000000a00 */
[----:B------:R-:W-:-:S07]  /*0550*/  IMAD R23, R0, 0x80, R25 ;  /* 0x0000008000177824 */ /* 0x000fce00078e0219 */
[----:B----4-:R-:W4:Y:S01]  /*0560*/  LDC.64 R8, c[0x0][0x270] ;  /* 0x00009c00ff087b82 */ /* 0x010f220000000a00 */
[----:B------:R-:W-:-:S07]  /*0570*/  IMAD.WIDE R18, R29, 0x4, R18 ;  /* 0x000000041d127825 */ /* 0x000fce00078e0212 */
[----:B------:R-:W2:Y:S01]  /*0580*/  LDC.64 R12, c[0x0][0x280] ;  /* 0x0000a000ff0c7b82 */ /* 0x000ea20000000a00 */
[----:B------:R-:W-:Y:S01]  /*0590*/  LEA R29, R0, R23, 0x7 ;  /* 0x00000017001d7211 */ /* 0x000fe200078e38ff */
[----:B------:R-:W-:-:S03]  /*05a0*/  IMAD.WIDE R16, R20, 0x4, R16 ;  /* 0x0000000414107825 */ /* 0x000fc600078e0210 */
[----:B------:R-:W-:Y:S01]  /*05b0*/  LEA R20, R0, R29, 0x7 ;  /* 0x0000001d00147211 */ /* 0x000fe200078e38ff */
[----:B0-----:R-:W-:-:S03]  /*05c0*/  IMAD.WIDE R4, R25, 0x4, R4 ;  /* 0x0000000419047825 */ /* 0x001fc600078e0204 */
[C---:B------:R-:W-:Y:S01]  /*05d0*/  LEA R25, R0.reuse, R20, 0x7 ;  /* 0x0000001400197211 */ /* 0x040fe200078e38ff */
[----:B-1----:R-:W-:Y:S01]  /*05e0*/  IMAD.WIDE R2, R27, 0x4, R2 ;  /* 0x000000041b027825 */ /* 0x002fe200078e0202 */
[----:B------:R-:W-:Y:S02]  /*05f0*/  STG.E desc[UR4][R18.64], R21 ;  /* 0x0000001512007986 */ /* 0x000fe4000c101904 */
[----:B------:R-:W-:Y:S01]  /*0600*/  LEA R27, R0, R25, 0x7 ;  /* 0x00000019001b7211 */ /* 0x000fe200078e38ff */
[----:B---3--:R-:W-:Y:S01]  /*0610*/  IMAD.WIDE R6, R23, 0x4, R6 ;  /* 0x0000000417067825 */ /* 0x008fe200078e0206 */
[----:B------:R-:W-:Y:S03]  /*0620*/  STG.E desc[UR4][R16.64], R21 ;  /* 0x0000001510007986 */ /* 0x000fe6000c101904 */
[----:B----4-:R-:W-:Y:S01]  /*0630*/  IMAD.WIDE R8, R29, 0x4, R8 ;  /* 0x000000041d087825 */ /* 0x010fe200078e0208 */
[----:B------:R-:W-:Y:S03]  /*0640*/  STG.E desc[UR4][R2.64], R21 ;  /* 0x0000001502007986 */ /* 0x000fe6000c101904 */
[----:B-----5:R-:W-:Y:S01]  /*0650*/  IMAD.WIDE R10, R20, 0x4, R10 ;  /* 0x00000004140a7825 */ /* 0x020fe200078e020a */
[----:B------:R-:W-:Y:S03]  /*0660*/  STG.E desc[UR4][R4.64], R21 ;  /* 0x0000001504007986 */ /* 0x000fe6000c101904 */
[----:B--2---:R-:W-:Y:S01]  /*0670*/  IMAD.WIDE R12, R25, 0x4, R12 ;  /* 0x00000004190c7825 */ /* 0x004fe200078e020c */
[----:B------:R-:W-:Y:S03]  /*0680*/  STG.E desc[UR4][R6.64], R21 ;  /* 0x0000001506007986 */ /* 0x000fe6000c101904 */
[----:B------:R-:W-:Y:S01]  /*0690*/  IMAD.WIDE R14, R27, 0x4, R14 ;  /* 0x000000041b0e7825 */ /* 0x000fe200078e020e */
[----:B------:R-:W-:Y:S04]  /*06a0*/  STG.E desc[UR4][R8.64], R21 ;  /* 0x0000001508007986 */ /* 0x000fe8000c101904 */
[----:B------:R-:W-:Y:S04]  /*06b0*/  STG.E desc[UR4][R10.64], R21 ;  /* 0x000000150a007986 */ /* 0x000fe8000c101904 */
[----:B------:R-:W-:Y:S04]  /*06c0*/  STG.E desc[UR4][R12.64], R21 ;  /* 0x000000150c007986 */ /* 0x000fe8000c101904 */
[----:B------:R-:W-:Y:S01]  /*06d0*/  STG.E desc[UR4][R14.64], R21 ;  /* 0x000000150e007986 */ /* 0x000fe2000c101904 */
[----:B------:R-:W-:Y:S05]  /*06e0*/  EXIT ;  /* 0x000000000000794d */ /* 0x000fea0003800000 */
.L_x_0:
[----:B------:R-:W-:-:S00]  /*06f0*/  BRA `(.L_x_0) ;  /* 0xfffffffc00fc7947 */ /* 0x000fc0000383ffff */
[----:B------:R-:W-:-:S00]  /*0700*/  NOP ;  /* 0x0000000000007918 */ /* 0x000fc00000000000 */
[----:B------:R-:W-:-:S00]  /*0710*/  NOP ;  /* 0x0000000000007918 */ /* 0x000fc00000000000 */
[----:B------:R-:W-:-:S00]  /*0720*/  NOP ;  /* 0x0000000000007918 */ /* 0x000fc00000000000 */
[----:B------:R-:W-:-:S00]  /*0730*/  NOP ;  /* 0x0000000000007918 */ /* 0x000fc00000000000 */
[----:B------:R-:W-:-:S00]  /*0740*/  NOP ;  /* 0x0000000000007918 */ /* 0x000fc00000000000 */
[----:B------:R-:W-:-:S00]  /*0750*/  NOP ;  /* 0x0000000000007918 */ /* 0x000fc00000000000 */
[----:B------:R-:W-:-:S00]  /*0760*/  NOP ;  /* 0x0000000000007918 */ /* 0x000fc00000000000 */
[----:B------:R-:W-:-:S00]  /*0770*/  NOP ;  /* 0x0000000000007918 */ /* 0x000fc00000000000 */
.L_x_1:


//--------------------- .nv.global.init           --------------------------
	.section	.nv.global.init,"aw",@progbits
.nv.global.init:
	.type		_$_str,@object
	.size		_$_str,(_$_str_$_2 - _$_str)
_$_str:
        /*0000*/ 	.byte	0x5f, 0x5f, 0x43, 0x55, 0x44, 0x41, 0x5f, 0x46, 0x54, 0x5a, 0x00
	.type		_$_str_$_2,@object
	.size		_$_str_$_2,(.L_1 - _$_str_$_2)
_$_str_$_2:
        /*000b*/ 	.byte	0x5f, 0x5f, 0x43, 0x55, 0x44, 0x41, 0x5f, 0x50, 0x52, 0x45, 0x43, 0x5f, 0x53, 0x51, 0x52, 0x54
        /*001b*/ 	.byte	0x00
.L_1:


//--------------------- .nv.constant0.triton_poi_fused__native_batch_norm_legit_no_training_avg_pool2d_cat_relu_72 --------------------------
	.section	.nv.constant0.triton_poi_fused__native_batch_norm_legit_no_training_avg_pool2d_cat_relu_72,"a",@progbits
	.sectionflags	@""
	.align	4
.nv.constant0.triton_poi_fused__native_batch_norm_legit_no_training_avg_pool2d_cat_relu_72:
	.zero		660
